//
// Generated by NVIDIA NVVM Compiler
//
// Compiler Build ID: CL-36424714
// Cuda compilation tools, release 13.0, V13.0.88
// Based on NVVM 20.0.0
//

.version 9.0
.target sm_100
.address_size 64

	// .globl	_Z16maxPoolingKernelPKfPfiii

.visible .entry _Z16maxPoolingKernelPKfPfiii(
	.param .u64 .ptr .align 1 _Z16maxPoolingKernelPKfPfiii_param_0,
	.param .u64 .ptr .align 1 _Z16maxPoolingKernelPKfPfiii_param_1,
	.param .u32 _Z16maxPoolingKernelPKfPfiii_param_2,
	.param .u32 _Z16maxPoolingKernelPKfPfiii_param_3,
	.param .u32 _Z16maxPoolingKernelPKfPfiii_param_4
)
{
	.reg .pred 	%p<59>;
	.reg .b32 	%r<118>;
	.reg .b32 	%f<84>;
	.reg .b64 	%rd<38>;

	ld.param.u64 	%rd3, [_Z16maxPoolingKernelPKfPfiii_param_0];
	ld.param.u32 	%r62, [_Z16maxPoolingKernelPKfPfiii_param_2];
	ld.param.u32 	%r63, [_Z16maxPoolingKernelPKfPfiii_param_3];
	ld.param.u32 	%r64, [_Z16maxPoolingKernelPKfPfiii_param_4];
	cvta.to.global.u64 	%rd1, %rd3;
	mov.u32 	%r65, %ctaid.x;
	mov.u32 	%r66, %ntid.x;
	mov.u32 	%r67, %tid.x;
	mad.lo.s32 	%r1, %r65, %r66, %r67;
	mov.u32 	%r68, %ctaid.y;
	mov.u32 	%r69, %ntid.y;
	mov.u32 	%r70, %tid.y;
	mad.lo.s32 	%r71, %r68, %r69, %r70;
	div.s32 	%r3, %r62, %r64;
	div.s32 	%r72, %r63, %r64;
	setp.ge.s32 	%p1, %r1, %r3;
	setp.ge.s32 	%p2, %r71, %r72;
	or.pred  	%p3, %p1, %p2;
	@%p3 bra 	$L__BB0_45;
	setp.lt.s32 	%p4, %r64, 1;
	mov.f32 	%f62, 0fFF800000;
	@%p4 bra 	$L__BB0_44;
	mul.lo.s32 	%r4, %r64, %r1;
	mul.lo.s32 	%r5, %r64, %r71;
	and.b32  	%r6, %r64, 7;
	and.b32  	%r7, %r64, 2147483640;
	neg.s32 	%r8, %r7;
	mad.lo.s32 	%r75, %r62, %r5, %r62;
	add.s32 	%r9, %r4, %r75;
	shl.b32 	%r10, %r62, 3;
	add.s32 	%r11, %r5, 3;
	add.s32 	%r76, %r5, 2;
	mad.lo.s32 	%r12, %r62, %r76, %r4;
	mad.lo.s32 	%r13, %r62, %r11, %r4;
	add.s32 	%r77, %r5, 4;
	mad.lo.s32 	%r14, %r62, %r77, %r4;
	add.s32 	%r78, %r5, 5;
	mad.lo.s32 	%r15, %r62, %r78, %r4;
	add.s32 	%r79, %r5, 6;
	mad.lo.s32 	%r16, %r62, %r79, %r4;
	add.s32 	%r80, %r5, 7;
	mad.lo.s32 	%r17, %r62, %r80, %r4;
	mad.lo.s32 	%r81, %r62, %r71, %r1;
	mul.lo.s32 	%r18, %r64, %r81;
	mov.f32 	%f62, 0fFF800000;
	mov.b32 	%r104, 0;
$L__BB0_3:
	setp.lt.u32 	%p5, %r64, 8;
	add.s32 	%r20, %r104, %r4;
	mov.b32 	%r116, 0;
	@%p5 bra 	$L__BB0_22;
	add.s32 	%r113, %r9, %r104;
	add.s32 	%r111, %r12, %r104;
	add.s32 	%r110, %r13, %r104;
	add.s32 	%r109, %r14, %r104;
	add.s32 	%r108, %r15, %r104;
	add.s32 	%r107, %r16, %r104;
	add.s32 	%r106, %r17, %r104;
	add.s32 	%r105, %r18, %r104;
	mov.u32 	%r112, %r11;
	mov.u32 	%r114, %r8;
$L__BB0_5:
	.pragma "nounroll";
	setp.ge.s32 	%p6, %r20, %r62;
	add.s32 	%r83, %r112, -3;
	setp.ge.s32 	%p7, %r83, %r63;
	or.pred  	%p8, %p6, %p7;
	@%p8 bra 	$L__BB0_7;
	mul.wide.s32 	%rd4, %r105, 4;
	add.s64 	%rd5, %rd1, %rd4;
	ld.global.f32 	%f43, [%rd5];
	max.f32 	%f62, %f62, %f43;
$L__BB0_7:
	add.s32 	%r84, %r112, -2;
	setp.ge.s32 	%p10, %r84, %r63;
	or.pred  	%p11, %p6, %p10;
	@%p11 bra 	$L__BB0_9;
	mul.wide.s32 	%rd6, %r113, 4;
	add.s64 	%rd7, %rd1, %rd6;
	ld.global.f32 	%f44, [%rd7];
	max.f32 	%f62, %f62, %f44;
$L__BB0_9:
	add.s32 	%r85, %r112, -1;
	setp.ge.s32 	%p13, %r85, %r63;
	or.pred  	%p14, %p6, %p13;
	@%p14 bra 	$L__BB0_11;
	mul.wide.s32 	%rd8, %r111, 4;
	add.s64 	%rd9, %rd1, %rd8;
	ld.global.f32 	%f45, [%rd9];
	max.f32 	%f62, %f62, %f45;
$L__BB0_11:
	setp.ge.s32 	%p16, %r112, %r63;
	or.pred  	%p17, %p6, %p16;
	@%p17 bra 	$L__BB0_13;
	mul.wide.s32 	%rd10, %r110, 4;
	add.s64 	%rd11, %rd1, %rd10;
	ld.global.f32 	%f46, [%rd11];
	max.f32 	%f62, %f62, %f46;
$L__BB0_13:
	add.s32 	%r86, %r112, 1;
	setp.ge.s32 	%p19, %r86, %r63;
	or.pred  	%p20, %p6, %p19;
	@%p20 bra 	$L__BB0_15;
	mul.wide.s32 	%rd12, %r109, 4;
	add.s64 	%rd13, %rd1, %rd12;
	ld.global.f32 	%f47, [%rd13];
	max.f32 	%f62, %f62, %f47;
$L__BB0_15:
	add.s32 	%r87, %r112, 2;
	setp.ge.s32 	%p22, %r87, %r63;
	or.pred  	%p23, %p6, %p22;
	@%p23 bra 	$L__BB0_17;
	mul.wide.s32 	%rd14, %r108, 4;
	add.s64 	%rd15, %rd1, %rd14;
	ld.global.f32 	%f48, [%rd15];
	max.f32 	%f62, %f62, %f48;
$L__BB0_17:
	add.s32 	%r88, %r112, 3;
	setp.ge.s32 	%p25, %r88, %r63;
	or.pred  	%p26, %p6, %p25;
	@%p26 bra 	$L__BB0_19;
	mul.wide.s32 	%rd16, %r107, 4;
	add.s64 	%rd17, %rd1, %rd16;
	ld.global.f32 	%f49, [%rd17];
	max.f32 	%f62, %f62, %f49;
$L__BB0_19:
	add.s32 	%r89, %r112, 4;
	setp.ge.s32 	%p28, %r89, %r63;
	or.pred  	%p29, %p6, %p28;
	@%p29 bra 	$L__BB0_21;
	mul.wide.s32 	%rd18, %r106, 4;
	add.s64 	%rd19, %rd1, %rd18;
	ld.global.f32 	%f50, [%rd19];
	max.f32 	%f62, %f62, %f50;
$L__BB0_21:
	add.s32 	%r114, %r114, 8;
	add.s32 	%r113, %r113, %r10;
	add.s32 	%r112, %r112, 8;
	add.s32 	%r111, %r111, %r10;
	add.s32 	%r110, %r110, %r10;
	add.s32 	%r109, %r109, %r10;
	add.s32 	%r108, %r108, %r10;
	add.s32 	%r107, %r107, %r10;
	add.s32 	%r106, %r106, %r10;
	add.s32 	%r105, %r105, %r10;
	setp.ne.s32 	%p30, %r114, 0;
	mov.u32 	%r116, %r7;
	@%p30 bra 	$L__BB0_5;
$L__BB0_22:
	setp.eq.s32 	%p31, %r6, 0;
	@%p31 bra 	$L__BB0_43;
	add.s32 	%r90, %r6, -1;
	setp.lt.u32 	%p32, %r90, 3;
	@%p32 bra 	$L__BB0_33;
	setp.ge.s32 	%p33, %r20, %r62;
	add.s32 	%r50, %r116, %r5;
	setp.ge.s32 	%p34, %r50, %r63;
	or.pred  	%p35, %p33, %p34;
	@%p35 bra 	$L__BB0_26;
	mad.lo.s32 	%r92, %r50, %r62, %r20;
	mul.wide.s32 	%rd20, %r92, 4;
	add.s64 	%rd21, %rd1, %rd20;
	ld.global.f32 	%f52, [%rd21];
	max.f32 	%f62, %f62, %f52;
$L__BB0_26:
	add.s32 	%r51, %r50, 1;
	setp.ge.s32 	%p37, %r51, %r63;
	or.pred  	%p38, %p33, %p37;
	@%p38 bra 	$L__BB0_28;
	mad.lo.s32 	%r93, %r51, %r62, %r20;
	mul.wide.s32 	%rd22, %r93, 4;
	add.s64 	%rd23, %rd1, %rd22;
	ld.global.f32 	%f53, [%rd23];
	max.f32 	%f62, %f62, %f53;
$L__BB0_28:
	add.s32 	%r52, %r50, 2;
	setp.ge.s32 	%p40, %r52, %r63;
	or.pred  	%p41, %p33, %p40;
	@%p41 bra 	$L__BB0_30;
	mad.lo.s32 	%r94, %r52, %r62, %r20;
	mul.wide.s32 	%rd24, %r94, 4;
	add.s64 	%rd25, %rd1, %rd24;
	ld.global.f32 	%f54, [%rd25];
	max.f32 	%f62, %f62, %f54;
$L__BB0_30:
	add.s32 	%r53, %r50, 3;
	setp.ge.s32 	%p43, %r53, %r63;
	or.pred  	%p44, %p33, %p43;
	@%p44 bra 	$L__BB0_32;
	mad.lo.s32 	%r95, %r53, %r62, %r20;
	mul.wide.s32 	%rd26, %r95, 4;
	add.s64 	%rd27, %rd1, %rd26;
	ld.global.f32 	%f55, [%rd27];
	max.f32 	%f62, %f62, %f55;
$L__BB0_32:
	add.s32 	%r116, %r116, 4;
$L__BB0_33:
	and.b32  	%r96, %r64, 3;
	setp.eq.s32 	%p45, %r96, 0;
	@%p45 bra 	$L__BB0_43;
	setp.eq.s32 	%p46, %r96, 1;
	@%p46 bra 	$L__BB0_40;
	setp.ge.s32 	%p47, %r20, %r62;
	add.s32 	%r56, %r116, %r5;
	setp.ge.s32 	%p48, %r56, %r63;
	or.pred  	%p49, %p47, %p48;
	@%p49 bra 	$L__BB0_37;
	mad.lo.s32 	%r98, %r56, %r62, %r20;
	mul.wide.s32 	%rd28, %r98, 4;
	add.s64 	%rd29, %rd1, %rd28;
	ld.global.f32 	%f57, [%rd29];
	max.f32 	%f62, %f62, %f57;
$L__BB0_37:
	add.s32 	%r57, %r56, 1;
	setp.ge.s32 	%p51, %r57, %r63;
	or.pred  	%p52, %p47, %p51;
	@%p52 bra 	$L__BB0_39;
	mad.lo.s32 	%r99, %r57, %r62, %r20;
	mul.wide.s32 	%rd30, %r99, 4;
	add.s64 	%rd31, %rd1, %rd30;
	ld.global.f32 	%f58, [%rd31];
	max.f32 	%f62, %f62, %f58;
$L__BB0_39:
	add.s32 	%r116, %r116, 2;
$L__BB0_40:
	and.b32  	%r100, %r64, 1;
	setp.eq.b32 	%p53, %r100, 1;
	not.pred 	%p54, %p53;
	@%p54 bra 	$L__BB0_43;
	setp.ge.s32 	%p55, %r20, %r62;
	add.s32 	%r60, %r116, %r5;
	setp.ge.s32 	%p56, %r60, %r63;
	or.pred  	%p57, %p55, %p56;
	@%p57 bra 	$L__BB0_43;
	mad.lo.s32 	%r102, %r60, %r62, %r20;
	mul.wide.s32 	%rd32, %r102, 4;
	add.s64 	%rd33, %rd1, %rd32;
	ld.global.f32 	%f59, [%rd33];
	max.f32 	%f62, %f62, %f59;
$L__BB0_43:
	add.s32 	%r104, %r104, 1;
	setp.ne.s32 	%p58, %r104, %r64;
	@%p58 bra 	$L__BB0_3;
$L__BB0_44:
	ld.param.u64 	%rd37, [_Z16maxPoolingKernelPKfPfiii_param_1];
	mad.lo.s32 	%r103, %r3, %r71, %r1;
	cvta.to.global.u64 	%rd34, %rd37;
	mul.wide.s32 	%rd35, %r103, 4;
	add.s64 	%rd36, %rd34, %rd35;
	st.global.f32 	[%rd36], %f62;
$L__BB0_45:
	ret;

}


// ===== COMPILED SASS (sm_100) =====

	.target	sm_100

	.elftype	@"ET_EXEC"


//--------------------- .note.nv.tkinfo           --------------------------
	.section	.note.nv.tkinfo,"",@"SHT_NOTE"
	.sectionflags	@"SHF_NOTE_NV_TKINFO"
	.tkinfo
        /*0018*/ 	.word	0x00000002
        /*0030*/ 	.string	""
        /*0030*/ 	.string	"ptxas"
        /*0030*/ 	.string	"Cuda compilation tools, release 13.0, V13.0.88"
        /*0030*/ 	.string	"Build cuda_13.0.r13.0/compiler.36424714_0"
        /*0030*/ 	.string	"-arch sm_100 -m 64 "



//--------------------- .note.nv.cuinfo           --------------------------
	.section	.note.nv.cuinfo,"",@"SHT_NOTE"
	.sectionflags	@"SHF_NOTE_NV_CUINFO"
        /*0018*/ 	.short	0x0002
        /*001a*/ 	.short	0x0064
        /*001c*/ 	.short	0x0082
	.zero		2


//--------------------- .nv.info                  --------------------------
	.section	.nv.info,"",@"SHT_CUDA_INFO"
	.align	4


	//----- nvinfo : EIATTR_REGCOUNT
	.align		4
        /*0000*/ 	.byte	0x04, 0x2f
        /*0002*/ 	.short	(.L_1 - .L_0)
	.align		4
.L_0:
        /*0004*/ 	.word	index@(_Z16maxPoolingKernelPKfPfiii)
        /*0008*/ 	.word	0x00000020


	//----- nvinfo : EIATTR_FRAME_SIZE
	.align		4
.L_1:
        /*000c*/ 	.byte	0x04, 0x11
        /*000e*/ 	.short	(.L_3 - .L_2)
	.align		4
.L_2:
        /*0010*/ 	.word	index@(_Z16maxPoolingKernelPKfPfiii)
        /*0014*/ 	.word	0x00000000


	//----- nvinfo : EIATTR_MIN_STACK_SIZE
	.align		4
.L_3:
        /*0018*/ 	.byte	0x04, 0x12
        /*001a*/ 	.short	(.L_5 - .L_4)
	.align		4
.L_4:
        /*001c*/ 	.word	index@(_Z16maxPoolingKernelPKfPfiii)
        /*0020*/ 	.word	0x00000000
.L_5:


//--------------------- .nv.compat                --------------------------
	.section	.nv.compat,"",@"SHT_CUDA_COMPAT_INFO"
	.align	4
        /*0000*/ 	.byte	0x02, 0x09, 0x00, 0x00, 0x02, 0x02, 0x01, 0x00, 0x02, 0x05, 0x05, 0x00, 0x03, 0x07, 0x01, 0x01
        /*0010*/ 	.byte	0x02, 0x03, 0x00, 0x00, 0x02, 0x06, 0x01, 0x00, 0x04, 0x0b, 0x08, 0x00, 0x09, 0x00, 0x00, 0x00
        /*0020*/ 	.byte	0x00, 0x00, 0x00, 0x00


//--------------------- .nv.info._Z16maxPoolingKernelPKfPfiii --------------------------
	.section	.nv.info._Z16maxPoolingKernelPKfPfiii,"",@"SHT_CUDA_INFO"
	.sectionflags	@""
	.align	4


	//----- nvinfo : EIATTR_CUDA_API_VERSION
	.align		4
        /*0000*/ 	.byte	0x04, 0x37
        /*0002*/ 	.short	(.L_7 - .L_6)
.L_6:
        /*0004*/ 	.word	0x00000082


	//----- nvinfo : EIATTR_KPARAM_INFO
	.align		4
.L_7:
        /*0008*/ 	.byte	0x04, 0x17
        /*000a*/ 	.short	(.L_9 - .L_8)
.L_8:
        /*000c*/ 	.word	0x00000000
        /*0010*/ 	.short	0x0004
        /*0012*/ 	.short	0x0018
        /*0014*/ 	.byte	0x00, 0xf0, 0x11, 0x00


	//----- nvinfo : EIATTR_KPARAM_INFO
	.align		4
.L_9:
        /*0018*/ 	.byte	0x04, 0x17
        /*001a*/ 	.short	(.L_11 - .L_10)
.L_10:
        /*001c*/ 	.word	0x00000000
        /*0020*/ 	.short	0x0003
        /*0022*/ 	.short	0x0014
        /*0024*/ 	.byte	0x00, 0xf0, 0x11, 0x00


	//----- nvinfo : EIATTR_KPARAM_INFO
	.align		4
.L_11:
        /*0028*/ 	.byte	0x04, 0x17
        /*002a*/ 	.short	(.L_13 - .L_12)
.L_12:
        /*002c*/ 	.word	0x00000000
        /*0030*/ 	.short	0x0002
        /*0032*/ 	.short	0x0010
        /*0034*/ 	.byte	0x00, 0xf0, 0x11, 0x00


	//----- nvinfo : EIATTR_KPARAM_INFO
	.align		4
.L_13:
        /*0038*/ 	.byte	0x04, 0x17
        /*003a*/ 	.short	(.L_15 - .L_14)
.L_14:
        /*003c*/ 	.word	0x00000000
        /*0040*/ 	.short	0x0001
        /*0042*/ 	.short	0x0008
        /*0044*/ 	.byte	0x00, 0xf5, 0x21, 0x00


	//----- nvinfo : EIATTR_KPARAM_INFO
	.align		4
.L_15:
        /*0048*/ 	.byte	0x04, 0x17
        /*004a*/ 	.short	(.L_17 - .L_16)
.L_16:
        /*004c*/ 	.word	0x00000000
        /*0050*/ 	.short	0x0000
        /*0052*/ 	.short	0x0000
        /*0054*/ 	.byte	0x00, 0xf5, 0x21, 0x00


	//----- nvinfo : EIATTR_SPARSE_MMA_MASK
	.align		4
.L_17:
        /*0058*/ 	.byte	0x03, 0x50
        /*005a*/ 	.short	0x0000


	//----- nvinfo : EIATTR_MAXREG_COUNT
	.align		4
        /*005c*/ 	.byte	0x03, 0x1b
        /*005e*/ 	.short	0x00ff


	//----- nvinfo : EIATTR_MERCURY_ISA_VERSION
	.align		4
        /*0060*/ 	.byte	0x03, 0x5f
        /*0062*/ 	.short	0x0101


	//----- nvinfo : EIATTR_VRC_CTA_INIT_COUNT
	.align		4
        /*0064*/ 	.byte	0x02, 0x4a
	.zero		1
	.zero		1


	//----- nvinfo : EIATTR_EXIT_INSTR_OFFSETS
	.align		4
        /*0068*/ 	.byte	0x04, 0x1c
        /*006a*/ 	.short	(.L_19 - .L_18)


	//   ....[0]....
.L_18:
        /*006c*/ 	.word	0x00000350


	//   ....[1]....
        /*0070*/ 	.word	0x00000f10


	//----- nvinfo : EIATTR_CRS_STACK_SIZE
	.align		4
.L_19:
        /*0074*/ 	.byte	0x04, 0x1e
        /*0076*/ 	.short	(.L_21 - .L_20)
.L_20:
        /*0078*/ 	.word	0x00000000


	//----- nvinfo : EIATTR_CBANK_PARAM_SIZE
	.align		4
.L_21:
        /*007c*/ 	.byte	0x03, 0x19
        /*007e*/ 	.short	0x001c


	//----- nvinfo : EIATTR_PARAM_CBANK
	.align		4
        /*0080*/ 	.byte	0x04, 0x0a
        /*0082*/ 	.short	(.L_23 - .L_22)
	.align		4
.L_22:
        /*0084*/ 	.word	index@(.nv.constant0._Z16maxPoolingKernelPKfPfiii)
        /*0088*/ 	.short	0x0380
        /*008a*/ 	.short	0x001c


	//----- nvinfo : EIATTR_SW_WAR
	.align		4
.L_23:
        /*008c*/ 	.byte	0x04, 0x36
        /*008e*/ 	.short	(.L_25 - .L_24)
.L_24:
        /*0090*/ 	.word	0x00000008
.L_25:


//--------------------- .nv.callgraph             --------------------------
	.section	.nv.callgraph,"",@"SHT_CUDA_CALLGRAPH"
	.align	4
	.sectionentsize	8
	.align		4
        /*0000*/ 	.word	0x00000000
	.align		4
        /*0004*/ 	.word	0xffffffff
	.align		4
        /*0008*/ 	.word	0x00000000
	.align		4
        /*000c*/ 	.word	0xfffffffe
	.align		4
        /*0010*/ 	.word	0x00000000
	.align		4
        /*0014*/ 	.word	0xfffffffd
	.align		4
        /*0018*/ 	.word	0x00000000
	.align		4
        /*001c*/ 	.word	0xfffffffc


//--------------------- .text._Z16maxPoolingKernelPKfPfiii --------------------------
	.section	.text._Z16maxPoolingKernelPKfPfiii,"ax",@progbits
	.align	128
        .global         _Z16maxPoolingKernelPKfPfiii
        .type           _Z16maxPoolingKernelPKfPfiii,@function
        .size           _Z16maxPoolingKernelPKfPfiii,(.L_x_9 - _Z16maxPoolingKernelPKfPfiii)
        .other          _Z16maxPoolingKernelPKfPfiii,@"STO_CUDA_ENTRY STV_DEFAULT"
_Z16maxPoolingKernelPKfPfiii:
.text._Z16maxPoolingKernelPKfPfiii:
[----:B------:R-:W-:Y:S08]  /*0000*/  LDC R1, c[0x0][0x37c] ;  /* 0x0000df00ff017b82 */ /* 0x000ff00000000800 */
[----:B------:R-:W0:Y:S01]  /*0010*/  LDC R12, c[0x0][0x398] ;  /* 0x0000e600ff0c7b82 */ /* 0x000e220000000800 */
[----:B------:R-:W1:Y:S01]  /*0020*/  S2R R8, SR_TID.Y ;  /* 0x0000000000087919 */ /* 0x000e620000002200 */
[----:B------:R-:W2:Y:S06]  /*0030*/  S2R R9, SR_TID.X ;  /* 0x0000000000097919 */ /* 0x000eac0000002100 */
[----:B------:R-:W3:Y:S08]  /*0040*/  LDC R13, c[0x0][0x394] ;  /* 0x0000e500ff0d7b82 */ /* 0x000ef00000000800 */
[----:B------:R-:W4:Y:S01]  /*0050*/  LDC R11, c[0x0][0x390] ;  /* 0x0000e400ff0b7b82 */ /* 0x000f220000000800 */
[----:B0-----:R-:W-:-:S07]  /*0060*/  IABS R5, R12 ;  /* 0x0000000c00057213 */ /* 0x001fce0000000000 */
[----:B------:R-:W1:Y:S01]  /*0070*/  S2UR UR5, SR_CTAID.Y ;  /* 0x00000000000579c3 */ /* 0x000e620000002600 */
[----:B------:R-:W0:Y:S07]  /*0080*/  I2F.RP R0, R5 ;  /* 0x0000000500007306 */ /* 0x000e2e0000209400 */
[----:B------:R-:W2:Y:S01]  /*0090*/  S2UR UR4, SR_CTAID.X ;  /* 0x00000000000479c3 */ /* 0x000ea20000002500 */
[----:B0-----:R-:W0:Y:S02]  /*00a0*/  MUFU.RCP R0, R0 ;  /* 0x0000000000007308 */ /* 0x001e240000001000 */
[----:B0-----:R-:W-:Y:S01]  /*00b0*/  VIADD R2, R0, 0xffffffe ;  /* 0x0ffffffe00027836 */ /* 0x001fe20000000000 */
[----:B----4-:R-:W-:-:S05]  /*00c0*/  IABS R0, R11 ;  /* 0x0000000b00007213 */ /* 0x010fca0000000000 */
[----:B------:R0:W4:Y:S02]  /*00d0*/  F2I.FTZ.U32.TRUNC.NTZ R3, R2 ;  /* 0x0000000200037305 */ /* 0x000124000021f000 */
[----:B0-----:R-:W-:Y:S02]  /*00e0*/  HFMA2 R2, -RZ, RZ, 0, 0 ;  /* 0x00000000ff027431 */ /* 0x001fe400000001ff */
[----:B----4-:R-:W-:-:S04]  /*00f0*/  IMAD.MOV R4, RZ, RZ, -R3 ;  /* 0x000000ffff047224 */ /* 0x010fc800078e0a03 */
[----:B------:R-:W-:Y:S01]  /*0100*/  IMAD R7, R4, R5, RZ ;  /* 0x0000000504077224 */ /* 0x000fe200078e02ff */
[----:B---3--:R-:W-:-:S03]  /*0110*/  IABS R4, R13 ;  /* 0x0000000d00047213 */ /* 0x008fc60000000000 */
[----:B------:R-:W-:-:S06]  /*0120*/  IMAD.HI.U32 R3, R3, R7, R2 ;  /* 0x0000000703037227 */ /* 0x000fcc00078e0002 */
[----:B------:R-:W-:-:S04]  /*0130*/  IMAD.HI.U32 R2, R3, R4, RZ ;  /* 0x0000000403027227 */ /* 0x000fc800078e00ff */
[----:B------:R-:W-:-:S04]  /*0140*/  IMAD.HI.U32 R3, R3, R0, RZ ;  /* 0x0000000003037227 */ /* 0x000fc800078e00ff */
[----:B------:R-:W-:Y:S02]  /*0150*/  IMAD.MOV R7, RZ, RZ, -R2 ;  /* 0x000000ffff077224 */ /* 0x000fe400078e0a02 */
[----:B------:R-:W-:Y:S02]  /*0160*/  IMAD.MOV R6, RZ, RZ, -R3 ;  /* 0x000000ffff067224 */ /* 0x000fe400078e0a03 */
[C---:B------:R-:W-:Y:S02]  /*0170*/  IMAD R4, R5.reuse, R7, R4 ;  /* 0x0000000705047224 */ /* 0x040fe400078e0204 */
[C---:B------:R-:W-:Y:S02]  /*0180*/  IMAD R0, R5.reuse, R6, R0 ;  /* 0x0000000605007224 */ /* 0x040fe400078e0200 */
[----:B------:R-:W2:Y:S01]  /*0190*/  LDC R6, c[0x0][0x360] ;  /* 0x0000d800ff067b82 */ /* 0x000ea20000000800 */
[C---:B------:R-:W-:Y:S02]  /*01a0*/  ISETP.GT.U32.AND P0, PT, R5.reuse, R4, PT ;  /* 0x000000040500720c */ /* 0x040fe40003f04070 */
[----:B------:R-:W-:-:S05]  /*01b0*/  ISETP.GT.U32.AND P2, PT, R5, R0, PT ;  /* 0x000000000500720c */ /* 0x000fca0003f44070 */
[----:B------:R-:W1:Y:S06]  /*01c0*/  LDC R7, c[0x0][0x364] ;  /* 0x0000d900ff077b82 */ /* 0x000e6c0000000800 */
[-C--:B------:R-:W-:Y:S01]  /*01d0*/  @!P0 IADD3 R4, PT, PT, R4, -R5.reuse, RZ ;  /* 0x8000000504048210 */ /* 0x080fe20007ffe0ff */
[----:B------:R-:W-:Y:S01]  /*01e0*/  @!P0 VIADD R2, R2, 0x1 ;  /* 0x0000000102028836 */ /* 0x000fe20000000000 */
[----:B------:R-:W-:Y:S01]  /*01f0*/  @!P2 IADD3 R3, PT, PT, R3, 0x1, RZ ;  /* 0x000000010303a810 */ /* 0x000fe20007ffe0ff */
[----:B------:R-:W-:Y:S01]  /*0200*/  @!P2 IMAD.IADD R0, R0, 0x1, -R5 ;  /* 0x000000010000a824 */ /* 0x000fe200078e0a05 */
[----:B------:R-:W-:-:S02]  /*0210*/  ISETP.GE.U32.AND P3, PT, R4, R5, PT ;  /* 0x000000050400720c */ /* 0x000fc40003f66070 */
[-C--:B------:R-:W-:Y:S02]  /*0220*/  LOP3.LUT R4, R11, R12.reuse, RZ, 0x3c, !PT ;  /* 0x0000000c0b047212 */ /* 0x080fe400078e3cff */
[----:B------:R-:W-:Y:S02]  /*0230*/  ISETP.GE.U32.AND P4, PT, R0, R5, PT ;  /* 0x000000050000720c */ /* 0x000fe40003f86070 */
[-C--:B------:R-:W-:Y:S02]  /*0240*/  LOP3.LUT R0, R13, R12.reuse, RZ, 0x3c, !PT ;  /* 0x0000000c0d007212 */ /* 0x080fe400078e3cff */
[----:B------:R-:W-:Y:S02]  /*0250*/  ISETP.GE.AND P0, PT, R4, RZ, PT ;  /* 0x000000ff0400720c */ /* 0x000fe40003f06270 */
[----:B------:R-:W-:Y:S02]  /*0260*/  ISETP.GE.AND P1, PT, R0, RZ, PT ;  /* 0x000000ff0000720c */ /* 0x000fe40003f26270 */
[----:B------:R-:W-:Y:S01]  /*0270*/  ISETP.NE.AND P2, PT, R12, RZ, PT ;  /* 0x000000ff0c00720c */ /* 0x000fe20003f45270 */
[----:B------:R-:W-:Y:S01]  /*0280*/  @P3 VIADD R2, R2, 0x1 ;  /* 0x0000000102023836 */ /* 0x000fe20000000000 */
[----:B------:R-:W-:Y:S01]  /*0290*/  LOP3.LUT R5, RZ, R12, RZ, 0x33, !PT ;  /* 0x0000000cff057212 */ /* 0x000fe200078e33ff */
[----:B-1----:R-:W-:-:S02]  /*02a0*/  IMAD R0, R7, UR5, R8 ;  /* 0x0000000507007c24 */ /* 0x002fc4000f8e0208 */
[----:B------:R-:W-:Y:S01]  /*02b0*/  @P4 VIADD R3, R3, 0x1 ;  /* 0x0000000103034836 */ /* 0x000fe20000000000 */
[----:B------:R-:W-:-:S03]  /*02c0*/  MOV R4, R2 ;  /* 0x0000000200047202 */ /* 0x000fc60000000f00 */
[----:B------:R-:W-:Y:S02]  /*02d0*/  IMAD.MOV.U32 R2, RZ, RZ, R3 ;  /* 0x000000ffff027224 */ /* 0x000fe400078e0003 */
[----:B------:R-:W-:Y:S02]  /*02e0*/  @!P1 IMAD.MOV R4, RZ, RZ, -R4 ;  /* 0x000000ffff049224 */ /* 0x000fe400078e0a04 */
[----:B--2---:R-:W-:Y:S01]  /*02f0*/  IMAD R3, R6, UR4, R9 ;  /* 0x0000000406037c24 */ /* 0x004fe2000f8e0209 */
[----:B------:R-:W-:Y:S02]  /*0300*/  @!P0 IADD3 R2, PT, PT, -R2, RZ, RZ ;  /* 0x000000ff02028210 */ /* 0x000fe40007ffe1ff */
[C---:B------:R-:W-:Y:S02]  /*0310*/  SEL R7, R5.reuse, R4, !P2 ;  /* 0x0000000405077207 */ /* 0x040fe40005000000 */
[----:B------:R-:W-:Y:S02]  /*0320*/  SEL R2, R5, R2, !P2 ;  /* 0x0000000205027207 */ /* 0x000fe40005000000 */
[----:B------:R-:W-:-:S04]  /*0330*/  ISETP.GE.AND P0, PT, R0, R7, PT ;  /* 0x000000070000720c */ /* 0x000fc80003f06270 */
[----:B------:R-:W-:-:S13]  /*0340*/  ISETP.GE.OR P0, PT, R3, R2, P0 ;  /* 0x000000020300720c */ /* 0x000fda0000706670 */
[----:B------:R-:W-:Y:S05]  /*0350*/  @P0 EXIT ;  /* 0x000000000000094d */ /* 0x000fea0003800000 */
[----:B------:R-:W-:Y:S01]  /*0360*/  ISETP.GE.AND P0, PT, R12, 0x1, PT ;  /* 0x000000010c00780c */ /* 0x000fe20003f06270 */
[----:B------:R-:W0:Y:S01]  /*0370*/  LDCU.64 UR8, c[0x0][0x358] ;  /* 0x00006b00ff0877ac */ /* 0x000e220008000a00 */
[----:B------:R-:W-:-:S11]  /*0380*/  IMAD.MOV.U32 R4, RZ, RZ, -0x800000 ;  /* 0xff800000ff047424 */ /* 0x000fd600078e00ff */
[----:B------:R-:W-:Y:S05]  /*0390*/  @!P0 BRA `(.L_x_0) ;  /* 0x0000000800cc8947 */ /* 0x000fea0003800000 */
[-C--:B------:R-:W-:Y:S01]  /*03a0*/  IMAD R5, R0, R12.reuse, RZ ;  /* 0x0000000c00057224 */ /* 0x080fe200078e02ff */
[----:B------:R-:W-:Y:S01]  /*03b0*/  UMOV UR4, URZ ;  /* 0x000000ff00047c82 */ /* 0x000fe20008000000 */
[----:B------:R-:W-:Y:S01]  /*03c0*/  IMAD R6, R3, R12, RZ ;  /* 0x0000000c03067224 */ /* 0x000fe200078e02ff */
[----:B------:R-:W-:Y:S01]  /*03d0*/  LOP3.LUT R12, R12, 0x7ffffff8, RZ, 0xc0, !PT ;  /* 0x7ffffff80c0c7812 */ /* 0x000fe200078ec0ff */
[C---:B------:R-:W-:Y:S01]  /*03e0*/  VIADD R7, R5.reuse, 0x2 ;  /* 0x0000000205077836 */ /* 0x040fe20000000000 */
[C---:B------:R-:W-:Y:S01]  /*03f0*/  IADD3 R8, PT, PT, R5.reuse, 0x4, RZ ;  /* 0x0000000405087810 */ /* 0x040fe20007ffe0ff */
[C---:B------:R-:W-:Y:S01]  /*0400*/  VIADD R9, R5.reuse, 0x5 ;  /* 0x0000000505097836 */ /* 0x040fe20000000000 */
[C---:B------:R-:W-:Y:S01]  /*0410*/  IADD3 R4, PT, PT, R5.reuse, 0x7, RZ ;  /* 0x0000000705047810 */ /* 0x040fe20007ffe0ff */
[C---:B------:R-:W-:Y:S02]  /*0420*/  VIADD R10, R5.reuse, 0x6 ;  /* 0x00000006050a7836 */ /* 0x040fe40000000000 */
[----:B------:R-:W-:-:S02]  /*0430*/  IMAD R13, R5, R11, R11 ;  /* 0x0000000b050d7224 */ /* 0x000fc400078e020b */
[-CC-:B------:R-:W-:Y:S02]  /*0440*/  IMAD R7, R7, R11.reuse, R6.reuse ;  /* 0x0000000b07077224 */ /* 0x180fe400078e0206 */
[-CC-:B------:R-:W-:Y:S02]  /*0450*/  IMAD R8, R8, R11.reuse, R6.reuse ;  /* 0x0000000b08087224 */ /* 0x180fe400078e0206 */
[-CC-:B------:R-:W-:Y:S02]  /*0460*/  IMAD R9, R9, R11.reuse, R6.reuse ;  /* 0x0000000b09097224 */ /* 0x180fe400078e0206 */
[-CC-:B------:R-:W-:Y:S02]  /*0470*/  IMAD R10, R10, R11.reuse, R6.reuse ;  /* 0x0000000b0a0a7224 */ /* 0x180fe400078e0206 */
[----:B------:R-:W-:Y:S02]  /*0480*/  IMAD R11, R4, R11, R6 ;  /* 0x0000000b040b7224 */ /* 0x000fe400078e0206 */
[----:B------:R-:W-:-:S02]  /*0490*/  IMAD.MOV.U32 R4, RZ, RZ, -0x800000 ;  /* 0xff800000ff047424 */ /* 0x000fc400078e00ff */
[----:B------:R-:W-:-:S07]  /*04a0*/  IMAD.IADD R13, R6, 0x1, R13 ;  /* 0x00000001060d7824 */ /* 0x000fce00078e020d */
.L_x_7:
[----:B------:R-:W1:Y:S01]  /*04b0*/  LDC R22, c[0x0][0x398] ;  /* 0x0000e600ff167b82 */ /* 0x000e620000000800 */
[----:B------:R-:W-:Y:S01]  /*04c0*/  HFMA2 R24, -RZ, RZ, 0, 0 ;  /* 0x00000000ff187431 */ /* 0x000fe200000001ff */
[----:B-1----:R-:W-:-:S13]  /*04d0*/  ISETP.GE.U32.AND P0, PT, R22, 0x8, PT ;  /* 0x000000081600780c */ /* 0x002fda0003f06070 */
[----:B------:R-:W-:Y:S05]  /*04e0*/  @!P0 BRA `(.L_x_1) ;  /* 0x0000000400388947 */ /* 0x000fea0003800000 */
[----:B------:R-:W1:Y:S01]  /*04f0*/  LDCU UR7, c[0x0][0x390] ;  /* 0x00007200ff0777ac */ /* 0x000e620008000800 */
[----:B------:R-:W-:Y:S01]  /*0500*/  VIADD R17, R5, 0x3 ;  /* 0x0000000305117836 */ /* 0x000fe20000000000 */
[----:B------:R-:W-:Y:S01]  /*0510*/  IADD3 R18, PT, PT, -R12, RZ, RZ ;  /* 0x000000ff0c127210 */ /* 0x000fe20007ffe1ff */
[----:B------:R-:W-:Y:S01]  /*0520*/  VIADD R14, R6, UR4 ;  /* 0x00000004060e7c36 */ /* 0x000fe20008000000 */
[----:B------:R-:W2:Y:S01]  /*0530*/  LDCU UR5, c[0x0][0x390] ;  /* 0x00007200ff0577ac */ /* 0x000ea20008000800 */
[----:B------:R-:W-:Y:S01]  /*0540*/  VIADD R16, R13, UR4 ;  /* 0x000000040d107c36 */ /* 0x000fe20008000000 */
[----:B------:R-:W-:Y:S01]  /*0550*/  IADD3 R20, PT, PT, R8, UR4, RZ ;  /* 0x0000000408147c10 */ /* 0x000fe2000fffe0ff */
[----:B------:R-:W-:Y:S01]  /*0560*/  VIADD R19, R7, UR4 ;  /* 0x0000000407137c36 */ /* 0x000fe20008000000 */
[----:B------:R-:W-:Y:S01]  /*0570*/  IADD3 R23, PT, PT, R10, UR4, RZ ;  /* 0x000000040a177c10 */ /* 0x000fe2000fffe0ff */
[----:B------:R-:W-:Y:S01]  /*0580*/  VIADD R21, R9, UR4 ;  /* 0x0000000409157c36 */ /* 0x000fe20008000000 */
[----:B------:R-:W3:Y:S01]  /*0590*/  LDCU UR6, c[0x0][0x394] ;  /* 0x00007280ff0677ac */ /* 0x000ee20008000800 */
[----:B------:R-:W-:-:S02]  /*05a0*/  VIADD R25, R11, UR4 ;  /* 0x000000040b197c36 */ /* 0x000fc40008000000 */
[----:B-1----:R-:W-:Y:S02]  /*05b0*/  IMAD R24, R17, UR7, R6 ;  /* 0x0000000711187c24 */ /* 0x002fe4000f8e0206 */
[----:B------:R-:W-:Y:S01]  /*05c0*/  IMAD R15, R0, UR7, R3 ;  /* 0x00000007000f7c24 */ /* 0x000fe2000f8e0203 */
[----:B--2---:R-:W-:-:S03]  /*05d0*/  ISETP.GE.AND P0, PT, R14, UR5, PT ;  /* 0x000000050e007c0c */ /* 0x004fc6000bf06270 */
[----:B------:R-:W-:Y:S01]  /*05e0*/  IMAD R22, R15, R22, UR4 ;  /* 0x000000040f167e24 */ /* 0x000fe2000f8e0216 */
[----:B------:R-:W-:-:S09]  /*05f0*/  IADD3 R24, PT, PT, R24, UR4, RZ ;  /* 0x0000000418187c10 */ /* 0x000fd2000fffe0ff */
.L_x_2:
[----:B------:R-:W-:-:S05]  /*0600*/  VIADD R14, R17, 0xfffffffd ;  /* 0xfffffffd110e7836 */ /* 0x000fca0000000000 */
[----:B---3--:R-:W-:-:S13]  /*0610*/  ISETP.GE.OR P2, PT, R14, UR6, P0 ;  /* 0x000000060e007c0c */ /* 0x008fda0008746670 */
[----:B------:R-:W1:Y:S02]  /*0620*/  @!P2 LDC.64 R14, c[0x0][0x380] ;  /* 0x0000e000ff0eab82 */ /* 0x000e640000000a00 */
[----:B-1----:R-:W-:Y:S01]  /*0630*/  @!P2 IMAD.WIDE R28, R22, 0x4, R14 ;  /* 0x00000004161ca825 */ /* 0x002fe200078e020e */
[----:B------:R-:W-:-:S04]  /*0640*/  IADD3 R14, PT, PT, R17, -0x2, RZ ;  /* 0xfffffffe110e7810 */ /* 0x000fc80007ffe0ff */
[----:B------:R-:W-:Y:S01]  /*0650*/  ISETP.GE.OR P3, PT, R14, UR6, P0 ;  /* 0x000000060e007c0c */ /* 0x000fe20008766670 */
[----:B0-----:R-:W2:-:S12]  /*0660*/  @!P2 LDG.E R28, desc[UR8][R28.64] ;  /* 0x000000081c1ca981 */ /* 0x001e98000c1e1900 */
[----:B------:R-:W0:Y:S02]  /*0670*/  @!P3 LDC.64 R14, c[0x0][0x380] ;  /* 0x0000e000ff0ebb82 */ /* 0x000e240000000a00 */
[----:B0-----:R-:W-:-:S04]  /*0680*/  @!P3 IMAD.WIDE R26, R16, 0x4, R14 ;  /* 0x00000004101ab825 */ /* 0x001fc800078e020e */
[----:B------:R-:W-:Y:S01]  /*0690*/  VIADD R14, R17, 0xffffffff ;  /* 0xffffffff110e7836 */ /* 0x000fe20000000000 */
[----:B------:R0:W3:Y:S04]  /*06a0*/  @!P3 LDG.E R29, desc[UR8][R26.64] ;  /* 0x000000081a1db981 */ /* 0x0000e8000c1e1900 */
[----:B------:R-:W-:-:S13]  /*06b0*/  ISETP.GE.OR P1, PT, R14, UR6, P0 ;  /* 0x000000060e007c0c */ /* 0x000fda0008726670 */
[----:B------:R-:W0:Y:S02]  /*06c0*/  @!P1 LDC.64 R14, c[0x0][0x380] ;  /* 0x0000e000ff0e9b82 */ /* 0x000e240000000a00 */
[----:B0-----:R-:W-:-:S06]  /*06d0*/  @!P1 IMAD.WIDE R26, R19, 0x4, R14 ;  /* 0x00000004131a9825 */ /* 0x001fcc00078e020e */
[----:B------:R-:W4:Y:S01]  /*06e0*/  @!P1 LDG.E R27, desc[UR8][R26.64] ;  /* 0x000000081a1b9981 */ /* 0x000f22000c1e1900 */
[----:B--2---:R-:W-:Y:S02]  /*06f0*/  @!P2 FMNMX R4, R4, R28, !PT ;  /* 0x0000001c0404a209 */ /* 0x004fe40007800000 */
[----:B------:R-:W-:-:S13]  /*0700*/  ISETP.GE.OR P2, PT, R17, UR6, P0 ;  /* 0x0000000611007c0c */ /* 0x000fda0008746670 */
[----:B------:R-:W0:Y:S01]  /*0710*/  @!P2 LDC.64 R14, c[0x0][0x380] ;  /* 0x0000e000ff0eab82 */ /* 0x000e220000000a00 */
[----:B---3--:R-:W-:Y:S01]  /*0720*/  @!P3 FMNMX R4, R4, R29, !PT ;  /* 0x0000001d0404b209 */ /* 0x008fe20007800000 */
[----:B0-----:R-:W-:Y:S01]  /*0730*/  @!P2 IMAD.WIDE R28, R24, 0x4, R14 ;  /* 0x00000004181ca825 */ /* 0x001fe200078e020e */
[----:B------:R-:W-:-:S04]  /*0740*/  IADD3 R14, PT, PT, R17, 0x1, RZ ;  /* 0x00000001110e7810 */ /* 0x000fc80007ffe0ff */
[----:B------:R-:W-:Y:S01]  /*0750*/  ISETP.GE.OR P3, PT, R14, UR6, P0 ;  /* 0x000000060e007c0c */ /* 0x000fe20008766670 */
[----:B------:R-:W2:-:S12]  /*0760*/  @!P2 LDG.E R29, desc[UR8][R28.64] ;  /* 0x000000081c1da981 */ /* 0x000e98000c1e1900 */
[----:B------:R-:W0:Y:S01]  /*0770*/  @!P3 LDC.64 R14, c[0x0][0x380] ;  /* 0x0000e000ff0ebb82 */ /* 0x000e220000000a00 */
[----:B----4-:R-:W-:Y:S01]  /*0780*/  @!P1 FMNMX R4, R4, R27, !PT ;  /* 0x0000001b04049209 */ /* 0x010fe20007800000 */
[----:B0-----:R-:W-:-:S06]  /*0790*/  @!P3 IMAD.WIDE R26, R20, 0x4, R14 ;  /* 0x00000004141ab825 */ /* 0x001fcc00078e020e */
[----:B------:R-:W3:Y:S01]  /*07a0*/  @!P3 LDG.E R27, desc[UR8][R26.64] ;  /* 0x000000081a1bb981 */ /* 0x000ee2000c1e1900 */
[----:B------:R-:W-:-:S05]  /*07b0*/  VIADD R14, R17, 0x2 ;  /* 0x00000002110e7836 */ /* 0x000fca0000000000 */
[----:B------:R-:W-:-:S13]  /*07c0*/  ISETP.GE.OR P1, PT, R14, UR6, P0 ;  /* 0x000000060e007c0c */ /* 0x000fda0008726670 */
[----:B------:R-:W0:Y:S01]  /*07d0*/  @!P1 LDC.64 R14, c[0x0][0x380] ;  /* 0x0000e000ff0e9b82 */ /* 0x000e220000000a00 */
[----:B--2---:R-:W-:Y:S01]  /*07e0*/  @!P2 FMNMX R4, R4, R29, !PT ;  /* 0x0000001d0404a209 */ /* 0x004fe20007800000 */
[----:B0-----:R-:W-:Y:S01]  /*07f0*/  @!P1 IMAD.WIDE R28, R21, 0x4, R14 ;  /* 0x00000004151c9825 */ /* 0x001fe200078e020e */
[----:B------:R-:W-:-:S04]  /*0800*/  IADD3 R14, PT, PT, R17, 0x3, RZ ;  /* 0x00000003110e7810 */ /* 0x000fc80007ffe0ff */
[----:B------:R-:W-:Y:S01]  /*0810*/  ISETP.GE.OR P2, PT, R14, UR6, P0 ;  /* 0x000000060e007c0c */ /* 0x000fe20008746670 */
[----:B------:R0:W2:Y:S01]  /*0820*/  @!P1 LDG.E R29, desc[UR8][R28.64] ;  /* 0x000000081c1d9981 */ /* 0x0000a2000c1e1900 */
[----:B------:R-:W-:Y:S01]  /*0830*/  IADD3 R18, PT, PT, R18, 0x8, RZ ;  /* 0x0000000812127810 */ /* 0x000fe20007ffe0ff */
[----:B0-----:R-:W0:Y:S10]  /*0840*/  LDC R28, c[0x0][0x390] ;  /* 0x0000e400ff1c7b82 */ /* 0x001e340000000800 */
[----:B------:R-:W1:Y:S01]  /*0850*/  @!P2 LDC.64 R14, c[0x0][0x380] ;  /* 0x0000e000ff0eab82 */ /* 0x000e620000000a00 */
[----:B---3--:R-:W-:Y:S01]  /*0860*/  @!P3 FMNMX R4, R4, R27, !PT ;  /* 0x0000001b0404b209 */ /* 0x008fe20007800000 */
[----:B-1----:R-:W-:-:S04]  /*0870*/  @!P2 IMAD.WIDE R26, R23, 0x4, R14 ;  /* 0x00000004171aa825 */ /* 0x002fc800078e020e */
[----:B------:R-:W-:Y:S02]  /*0880*/  VIADD R14, R17, 0x4 ;  /* 0x00000004110e7836 */ /* 0x000fe40000000000 */
[----:B------:R-:W3:Y:S03]  /*0890*/  @!P2 LDG.E R27, desc[UR8][R26.64] ;  /* 0x000000081a1ba981 */ /* 0x000ee6000c1e1900 */
[----:B------:R-:W-:-:S13]  /*08a0*/  ISETP.GE.OR P3, PT, R14, UR6, P0 ;  /* 0x000000060e007c0c */ /* 0x000fda0008766670 */
[----:B------:R-:W1:Y:S02]  /*08b0*/  @!P3 LDC.64 R14, c[0x0][0x380] ;  /* 0x0000e000ff0ebb82 */ /* 0x000e640000000a00 */
[----:B-1----:R-:W-:-:S06]  /*08c0*/  @!P3 IMAD.WIDE R14, R25, 0x4, R14 ;  /* 0x00000004190eb825 */ /* 0x002fcc00078e020e */
[----:B------:R-:W4:Y:S01]  /*08d0*/  @!P3 LDG.E R15, desc[UR8][R14.64] ;  /* 0x000000080e0fb981 */ /* 0x000f22000c1e1900 */
[C---:B0-----:R-:W-:Y:S01]  /*08e0*/  IMAD R24, R28.reuse, 0x8, R24 ;  /* 0x000000081c187824 */ /* 0x041fe200078e0218 */
[C---:B------:R-:W-:Y:S01]  /*08f0*/  LEA R16, R28.reuse, R16, 0x3 ;  /* 0x000000101c107211 */ /* 0x040fe200078e18ff */
[C---:B------:R-:W-:Y:S01]  /*0900*/  IMAD R19, R28.reuse, 0x8, R19 ;  /* 0x000000081c137824 */ /* 0x040fe200078e0213 */
[C---:B------:R-:W-:Y:S01]  /*0910*/  LEA R20, R28.reuse, R20, 0x3 ;  /* 0x000000141c147211 */ /* 0x040fe200078e18ff */
[C---:B------:R-:W-:Y:S01]  /*0920*/  IMAD R21, R28.reuse, 0x8, R21 ;  /* 0x000000081c157824 */ /* 0x040fe200078e0215 */
[C---:B------:R-:W-:Y:S01]  /*0930*/  LEA R23, R28.reuse, R23, 0x3 ;  /* 0x000000171c177211 */ /* 0x040fe200078e18ff */
[C---:B------:R-:W-:Y:S01]  /*0940*/  IMAD R25, R28.reuse, 0x8, R25 ;  /* 0x000000081c197824 */ /* 0x040fe200078e0219 */
[----:B------:R-:W-:Y:S01]  /*0950*/  LEA R22, R28, R22, 0x3 ;  /* 0x000000161c167211 */ /* 0x000fe200078e18ff */
[----:B------:R-:W-:Y:S01]  /*0960*/  VIADD R17, R17, 0x8 ;  /* 0x0000000811117836 */ /* 0x000fe20000000000 */
[----:B--2---:R-:W-:-:S02]  /*0970*/  @!P1 FMNMX R4, R4, R29, !PT ;  /* 0x0000001d04049209 */ /* 0x004fc40007800000 */
[----:B------:R-:W-:Y:S02]  /*0980*/  ISETP.NE.AND P1, PT, R18, RZ, PT ;  /* 0x000000ff1200720c */ /* 0x000fe40003f25270 */
[----:B---3--:R-:W-:-:S04]  /*0990*/  @!P2 FMNMX R4, R4, R27, !PT ;  /* 0x0000001b0404a209 */ /* 0x008fc80007800000 */
[----:B----4-:R-:W-:-:S07]  /*09a0*/  @!P3 FMNMX R4, R4, R15, !PT ;  /* 0x0000000f0404b209 */ /* 0x010fce0007800000 */
[----:B------:R-:W-:Y:S05]  /*09b0*/  @P1 BRA `(.L_x_2) ;  /* 0xfffffffc00101947 */ /* 0x000fea000383ffff */
[----:B------:R-:W-:-:S07]  /*09c0*/  MOV R24, R12 ;  /* 0x0000000c00187202 */ /* 0x000fce0000000f00 */
.L_x_1:
[----:B------:R-:W1:Y:S02]  /*09d0*/  LDCU UR5, c[0x0][0x398] ;  /* 0x00007300ff0577ac */ /* 0x000e640008000800 */
[----:B-1----:R-:W-:-:S04]  /*09e0*/  ULOP3.LUT UR5, UR5, 0x7, URZ, 0xc0, !UPT ;  /* 0x0000000705057892 */ /* 0x002fc8000f8ec0ff */
[----:B------:R-:W-:-:S09]  /*09f0*/  UISETP.NE.AND UP0, UPT, UR5, URZ, UPT ;  /* 0x000000ff0500728c */ /* 0x000fd2000bf05270 */
[----:B------:R-:W-:Y:S05]  /*0a00*/  BRA.U !UP0, `(.L_x_3) ;  /* 0x0000000508207547 */ /* 0x000fea000b800000 */
[----:B------:R-:W1:Y:S01]  /*0a10*/  LDCU UR6, c[0x0][0x398] ;  /* 0x00007300ff0677ac */ /* 0x000e620008000800 */
[----:B------:R-:W-:Y:S01]  /*0a20*/  VIADD R22, R6, UR4 ;  /* 0x0000000406167c36 */ /* 0x000fe20008000000 */
[----:B------:R-:W-:-:S04]  /*0a30*/  UIADD3 UR5, UPT, UPT, UR5, -0x1, URZ ;  /* 0xffffffff05057890 */ /* 0x000fc8000fffe0ff */
[----:B------:R-:W-:Y:S02]  /*0a40*/  UISETP.GE.U32.AND UP0, UPT, UR5, 0x3, UPT ;  /* 0x000000030500788c */ /* 0x000fe4000bf06070 */
[----:B-1----:R-:W-:-:S07]  /*0a50*/  ULOP3.LUT UP1, UR7, UR6, 0x3, URZ, 0xc0, !UPT ;  /* 0x0000000306077892 */ /* 0x002fce000f82c0ff */
[----:B------:R-:W-:Y:S05]  /*0a60*/  BRA.U !UP0, `(.L_x_4) ;  /* 0x00000001087c7547 */ /* 0x000fea000b800000 */
[----:B------:R-:W1:Y:S01]  /*0a70*/  LDCU.64 UR10, c[0x0][0x390] ;  /* 0x00007200ff0a77ac */ /* 0x000e620008000a00 */
[----:B------:R-:W-:-:S04]  /*0a80*/  IADD3 R15, PT, PT, R5, R24, RZ ;  /* 0x00000018050f7210 */ /* 0x000fc80007ffe0ff */
[C---:B------:R-:W-:Y:S01]  /*0a90*/  IADD3 R25, PT, PT, R15.reuse, 0x2, RZ ;  /* 0x000000020f197810 */ /* 0x040fe20007ffe0ff */
[C---:B------:R-:W-:Y:S02]  /*0aa0*/  VIADD R27, R15.reuse, 0x1 ;  /* 0x000000010f1b7836 */ /* 0x040fe40000000000 */
[----:B------:R-:W-:Y:S01]  /*0ab0*/  VIADD R23, R15, 0x3 ;  /* 0x000000030f177836 */ /* 0x000fe20000000000 */
[----:B-1----:R-:W-:-:S04]  /*0ac0*/  ISETP.GE.AND P0, PT, R22, UR10, PT ;  /* 0x0000000a16007c0c */ /* 0x002fc8000bf06270 */
[----:B------:R-:W-:Y:S02]  /*0ad0*/  ISETP.GE.OR P1, PT, R15, UR11, P0 ;  /* 0x0000000b0f007c0c */ /* 0x000fe40008726670 */
[----:B------:R-:W-:Y:S02]  /*0ae0*/  ISETP.GE.OR P2, PT, R27, UR11, P0 ;  /* 0x0000000b1b007c0c */ /* 0x000fe40008746670 */
[----:B------:R-:W-:Y:S02]  /*0af0*/  ISETP.GE.OR P3, PT, R25, UR11, P0 ;  /* 0x0000000b19007c0c */ /* 0x000fe40008766670 */
[----:B------:R-:W-:-:S07]  /*0b00*/  ISETP.GE.OR P0, PT, R23, UR11, P0 ;  /* 0x0000000b17007c0c */ /* 0x000fce0008706670 */
[----:B------:R-:W1:Y:S01]  /*0b10*/  @!P1 LDC.64 R20, c[0x0][0x380] ;  /* 0x0000e000ff149b82 */ /* 0x000e620000000a00 */
[--C-:B------:R-:W-:Y:S02]  /*0b20*/  @!P1 IMAD R15, R15, UR10, R22.reuse ;  /* 0x0000000a0f0f9c24 */ /* 0x100fe4000f8e0216 */
[--C-:B------:R-:W-:Y:S02]  /*0b30*/  @!P2 IMAD R27, R27, UR10, R22.reuse ;  /* 0x0000000a1b1bac24 */ /* 0x100fe4000f8e0216 */
[----:B------:R-:W-:-:S03]  /*0b40*/  @!P3 IMAD R25, R25, UR10, R22 ;  /* 0x0000000a1919bc24 */ /* 0x000fc6000f8e0216 */
[----:B------:R-:W2:Y:S08]  /*0b50*/  @!P2 LDC.64 R18, c[0x0][0x380] ;  /* 0x0000e000ff12ab82 */ /* 0x000eb00000000a00 */
[----:B------:R-:W3:Y:S01]  /*0b60*/  @!P3 LDC.64 R16, c[0x0][0x380] ;  /* 0x0000e000ff10bb82 */ /* 0x000ee20000000a00 */
[----:B-1----:R-:W-:-:S07]  /*0b70*/  @!P1 IMAD.WIDE R20, R15, 0x4, R20 ;  /* 0x000000040f149825 */ /* 0x002fce00078e0214 */
[----:B------:R-:W1:Y:S01]  /*0b80*/  @!P0 LDC.64 R14, c[0x0][0x380] ;  /* 0x0000e000ff0e8b82 */ /* 0x000e620000000a00 */
[----:B------:R-:W-:Y:S01]  /*0b90*/  @!P0 IMAD R23, R23, UR10, R22 ;  /* 0x0000000a17178c24 */ /* 0x000fe2000f8e0216 */
[----:B0-----:R-:W4:Y:S01]  /*0ba0*/  @!P1 LDG.E R21, desc[UR8][R20.64] ;  /* 0x0000000814159981 */ /* 0x001f22000c1e1900 */
[----:B--2---:R-:W-:-:S06]  /*0bb0*/  @!P2 IMAD.WIDE R18, R27, 0x4, R18 ;  /* 0x000000041b12a825 */ /* 0x004fcc00078e0212 */
[----:B------:R-:W2:Y:S01]  /*0bc0*/  @!P2 LDG.E R19, desc[UR8][R18.64] ;  /* 0x000000081213a981 */ /* 0x000ea2000c1e1900 */
[----:B---3--:R-:W-:-:S06]  /*0bd0*/  @!P3 IMAD.WIDE R16, R25, 0x4, R16 ;  /* 0x000000041910b825 */ /* 0x008fcc00078e0210 */
[----:B------:R-:W3:Y:S01]  /*0be0*/  @!P3 LDG.E R17, desc[UR8][R16.64] ;  /* 0x000000081011b981 */ /* 0x000ee2000c1e1900 */
[----:B-1----:R-:W-:-:S06]  /*0bf0*/  @!P0 IMAD.WIDE R14, R23, 0x4, R14 ;  /* 0x00000004170e8825 */ /* 0x002fcc00078e020e */
[----:B------:R-:W5:Y:S01]  /*0c00*/  @!P0 LDG.E R15, desc[UR8][R14.64] ;  /* 0x000000080e0f8981 */ /* 0x000f62000c1e1900 */
[----:B------:R-:W-:Y:S02]  /*0c10*/  IADD3 R24, PT, PT, R24, 0x4, RZ ;  /* 0x0000000418187810 */ /* 0x000fe40007ffe0ff */
[----:B----4-:R-:W-:-:S04]  /*0c20*/  @!P1 FMNMX R4, R4, R21, !PT ;  /* 0x0000001504049209 */ /* 0x010fc80007800000 */
[----:B--2---:R-:W-:-:S04]  /*0c30*/  @!P2 FMNMX R4, R4, R19, !PT ;  /* 0x000000130404a209 */ /* 0x004fc80007800000 */
[----:B---3--:R-:W-:-:S04]  /*0c40*/  @!P3 FMNMX R4, R4, R17, !PT ;  /* 0x000000110404b209 */ /* 0x008fc80007800000 */
[----:B-----5:R-:W-:-:S07]  /*0c50*/  @!P0 FMNMX R4, R4, R15, !PT ;  /* 0x0000000f04048209 */ /* 0x020fce0007800000 */
.L_x_4:
[----:B------:R-:W-:Y:S05]  /*0c60*/  BRA.U !UP1, `(.L_x_3) ;  /* 0x0000000109887547 */ /* 0x000fea000b800000 */
[----:B------:R-:W-:Y:S02]  /*0c70*/  UISETP.NE.AND UP0, UPT, UR7, 0x1, UPT ;  /* 0x000000010700788c */ /* 0x000fe4000bf05270 */
[----:B------:R-:W-:-:S04]  /*0c80*/  ULOP3.LUT UR5, UR6, 0x1, URZ, 0xc0, !UPT ;  /* 0x0000000106057892 */ /* 0x000fc8000f8ec0ff */
[----:B------:R-:W-:-:S03]  /*0c90*/  UISETP.NE.U32.AND UP1, UPT, UR5, 0x1, UPT ;  /* 0x000000010500788c */ /* 0x000fc6000bf25070 */
[----:B------:R-:W-:Y:S08]  /*0ca0*/  BRA.U !UP0, `(.L_x_5) ;  /* 0x0000000108447547 */ /* 0x000ff0000b800000 */
[----:B------:R-:W1:Y:S01]  /*0cb0*/  LDCU.64 UR6, c[0x0][0x390] ;  /* 0x00007200ff0677ac */ /* 0x000e620008000a00 */
[----:B------:R-:W-:-:S05]  /*0cc0*/  IMAD.IADD R19, R5, 0x1, R24 ;  /* 0x0000000105137824 */ /* 0x000fca00078e0218 */
[----:B------:R-:W-:Y:S02]  /*0cd0*/  IADD3 R21, PT, PT, R19, 0x1, RZ ;  /* 0x0000000113157810 */ /* 0x000fe40007ffe0ff */
[----:B-1----:R-:W-:-:S04]  /*0ce0*/  ISETP.GE.AND P0, PT, R22, UR6, PT ;  /* 0x0000000616007c0c */ /* 0x002fc8000bf06270 */
[----:B------:R-:W-:Y:S02]  /*0cf0*/  ISETP.GE.OR P1, PT, R19, UR7, P0 ;  /* 0x0000000713007c0c */ /* 0x000fe40008726670 */
[----:B------:R-:W-:-:S11]  /*0d00*/  ISETP.GE.OR P0, PT, R21, UR7, P0 ;  /* 0x0000000715007c0c */ /* 0x000fd60008706670 */
[----:B------:R-:W1:Y:S01]  /*0d10*/  @!P1 LDC.64 R16, c[0x0][0x380] ;  /* 0x0000e000ff109b82 */ /* 0x000e620000000a00 */
[--C-:B------:R-:W-:Y:S02]  /*0d20*/  @!P1 IMAD R19, R19, UR6, R22.reuse ;  /* 0x0000000613139c24 */ /* 0x100fe4000f8e0216 */
[----:B------:R-:W-:-:S05]  /*0d30*/  @!P0 IMAD R21, R21, UR6, R22 ;  /* 0x0000000615158c24 */ /* 0x000fca000f8e0216 */
[----:B------:R-:W2:Y:S01]  /*0d40*/  @!P0 LDC.64 R14, c[0x0][0x380] ;  /* 0x0000e000ff0e8b82 */ /* 0x000ea20000000a00 */
[----:B-1----:R-:W-:-:S06]  /*0d50*/  @!P1 IMAD.WIDE R16, R19, 0x4, R16 ;  /* 0x0000000413109825 */ /* 0x002fcc00078e0210 */
[----:B0-----:R-:W3:Y:S01]  /*0d60*/  @!P1 LDG.E R17, desc[UR8][R16.64] ;  /* 0x0000000810119981 */ /* 0x001ee2000c1e1900 */
[----:B--2---:R-:W-:-:S06]  /*0d70*/  @!P0 IMAD.WIDE R14, R21, 0x4, R14 ;  /* 0x00000004150e8825 */ /* 0x004fcc00078e020e */
[----:B------:R-:W2:Y:S01]  /*0d80*/  @!P0 LDG.E R15, desc[UR8][R14.64] ;  /* 0x000000080e0f8981 */ /* 0x000ea2000c1e1900 */
[----:B------:R-:W-:Y:S01]  /*0d90*/  VIADD R24, R24, 0x2 ;  /* 0x0000000218187836 */ /* 0x000fe20000000000 */
[----:B---3--:R-:W-:-:S04]  /*0da0*/  @!P1 FMNMX R4, R4, R17, !PT ;  /* 0x0000001104049209 */ /* 0x008fc80007800000 */
[----:B--2---:R-:W-:-:S07]  /*0db0*/  @!P0 FMNMX R4, R4, R15, !PT ;  /* 0x0000000f04048209 */ /* 0x004fce0007800000 */
.L_x_5:
[----:B------:R-:W-:Y:S05]  /*0dc0*/  BRA.U UP1, `(.L_x_3) ;  /* 0x0000000101307547 */ /* 0x000fea000b800000 */
[----:B------:R-:W1:Y:S01]  /*0dd0*/  LDCU.64 UR6, c[0x0][0x390] ;  /* 0x00007200ff0677ac */ /* 0x000e620008000a00 */
[----:B------:R-:W-:Y:S01]  /*0de0*/  IADD3 R17, PT, PT, R5, R24, RZ ;  /* 0x0000001805117210 */ /* 0x000fe20007ffe0ff */
[----:B------:R-:W-:Y:S03]  /*0df0*/  BSSY.RECONVERGENT B0, `(.L_x_3) ;  /* 0x0000009000007945 */ /* 0x000fe60003800200 */
[----:B-1----:R-:W-:-:S04]  /*0e00*/  ISETP.GE.AND P0, PT, R17, UR7, PT ;  /* 0x0000000711007c0c */ /* 0x002fc8000bf06270 */
[----:B------:R-:W-:-:S13]  /*0e10*/  ISETP.GE.OR P0, PT, R22, UR6, P0 ;  /* 0x0000000616007c0c */ /* 0x000fda0008706670 */
[----:B------:R-:W-:Y:S05]  /*0e20*/  @P0 BRA `(.L_x_6) ;  /* 0x0000000000140947 */ /* 0x000fea0003800000 */
[----:B------:R-:W1:Y:S01]  /*0e30*/  LDC.64 R14, c[0x0][0x380] ;  /* 0x0000e000ff0e7b82 */ /* 0x000e620000000a00 */
[----:B------:R-:W-:-:S04]  /*0e40*/  IMAD R17, R17, UR6, R22 ;  /* 0x0000000611117c24 */ /* 0x000fc8000f8e0216 */
[----:B-1----:R-:W-:-:S06]  /*0e50*/  IMAD.WIDE R14, R17, 0x4, R14 ;  /* 0x00000004110e7825 */ /* 0x002fcc00078e020e */
[----:B0-----:R-:W2:Y:S02]  /*0e60*/  LDG.E R15, desc[UR8][R14.64] ;  /* 0x000000080e0f7981 */ /* 0x001ea4000c1e1900 */
[----:B--2---:R-:W-:-:S07]  /*0e70*/  FMNMX R4, R4, R15, !PT ;  /* 0x0000000f04047209 */ /* 0x004fce0007800000 */
.L_x_6:
[----:B0-----:R-:W-:Y:S05]  /*0e80*/  BSYNC.RECONVERGENT B0 ;  /* 0x0000000000007941 */ /* 0x001fea0003800200 */
.L_x_3:
[----:B------:R-:W1:Y:S01]  /*0e90*/  LDCU UR5, c[0x0][0x398] ;  /* 0x00007300ff0577ac */ /* 0x000e620008000800 */
[----:B------:R-:W-:-:S04]  /*0ea0*/  UIADD3 UR4, UPT, UPT, UR4, 0x1, URZ ;  /* 0x0000000104047890 */ /* 0x000fc8000fffe0ff */
[----:B-1----:R-:W-:-:S09]  /*0eb0*/  UISETP.NE.AND UP0, UPT, UR4, UR5, UPT ;  /* 0x000000050400728c */ /* 0x002fd2000bf05270 */
[----:B------:R-:W-:Y:S05]  /*0ec0*/  BRA.U UP0, `(.L_x_7) ;  /* 0xfffffff500787547 */ /* 0x000fea000b83ffff */
.L_x_0:
[----:B------:R-:W1:Y:S01]  /*0ed0*/  LDC.64 R6, c[0x0][0x388] ;  /* 0x0000e200ff067b82 */ /* 0x000e620000000a00 */
[----:B------:R-:W-:-:S04]  /*0ee0*/  IMAD R3, R0, R2, R3 ;  /* 0x0000000200037224 */ /* 0x000fc800078e0203 */
[----:B-1----:R-:W-:-:S05]  /*0ef0*/  IMAD.WIDE R2, R3, 0x4, R6 ;  /* 0x0000000403027825 */ /* 0x002fca00078e0206 */
[----:B0-----:R-:W-:Y:S01]  /*0f00*/  STG.E desc[UR8][R2.64], R4 ;  /* 0x0000000402007986 */ /* 0x001fe2000c101908 */
[----:B------:R-:W-:Y:S05]  /*0f10*/  EXIT ;  /* 0x000000000000794d */ /* 0x000fea0003800000 */
.L_x_8:
[----:B------:R-:W-:-:S00]  /*0f20*/  BRA `(.L_x_8) ;  /* 0xfffffffc00fc7947 */ /* 0x000fc0000383ffff */
[----:B------:R-:W-:-:S00]  /*0f30*/  NOP ;  /* 0x0000000000007918 */ /* 0x000fc00000000000 */
        /* <DEDUP_REMOVED lines=12> */
.L_x_9:


//--------------------- .nv.shared.reserved.0     --------------------------
	.section	.nv.shared.reserved.0,"aw",@nobits
	.weak		__nv_reservedSMEM_offset_0_alias
	.size		__nv_reservedSMEM_offset_0_alias, 0, 64
	.other		__nv_reservedSMEM_offset_0_alias,@"STO_CUDA_RESERVED_SHARED STV_DEFAULT"
__nv_reservedSMEM_offset_0_alias:
	.zero		0
	.zero		64


//--------------------- .nv.constant0._Z16maxPoolingKernelPKfPfiii --------------------------
	.section	.nv.constant0._Z16maxPoolingKernelPKfPfiii,"a",@progbits
	.sectionflags	@""
	.align	4
.nv.constant0._Z16maxPoolingKernelPKfPfiii:
	.zero		924


//--------------------- SYMBOLS --------------------------

	.type		.nv.reservedSmem.offset0,@object
	.size		.nv.reservedSmem.offset0,0x4
